//
// Generated by NVIDIA NVVM Compiler
//
// Compiler Build ID: CL-36424714
// Cuda compilation tools, release 13.0, V13.0.88
// Based on NVVM 20.0.0
//

.version 9.0
.target sm_100
.address_size 64

	// .globl	_Z10sum_matrixRPPiS1_ii

.visible .entry _Z10sum_matrixRPPiS1_ii(
	.param .u64 .ptr .align 1 _Z10sum_matrixRPPiS1_ii_param_0,
	.param .u64 .ptr .align 1 _Z10sum_matrixRPPiS1_ii_param_1,
	.param .u32 _Z10sum_matrixRPPiS1_ii_param_2,
	.param .u32 _Z10sum_matrixRPPiS1_ii_param_3
)
{
	.reg .b32 	%r<5>;
	.reg .b64 	%rd<21>;

	ld.param.u64 	%rd1, [_Z10sum_matrixRPPiS1_ii_param_0];
	ld.param.u64 	%rd2, [_Z10sum_matrixRPPiS1_ii_param_1];
	cvta.to.global.u64 	%rd3, %rd2;
	cvta.to.global.u64 	%rd4, %rd1;
	ld.global.u64 	%rd5, [%rd4];
	cvta.to.global.u64 	%rd6, %rd5;
	ld.global.u64 	%rd7, [%rd6];
	cvta.to.global.u64 	%rd8, %rd7;
	mov.b32 	%r1, -1;
	st.global.u32 	[%rd8], %r1;
	ld.global.u64 	%rd9, [%rd4];
	cvta.to.global.u64 	%rd10, %rd9;
	ld.global.u64 	%rd11, [%rd10];
	cvta.to.global.u64 	%rd12, %rd11;
	mov.b32 	%r2, -2;
	st.global.u32 	[%rd12+4], %r2;
	ld.global.u64 	%rd13, [%rd4];
	cvta.to.global.u64 	%rd14, %rd13;
	ld.global.u64 	%rd15, [%rd14];
	cvta.to.global.u64 	%rd16, %rd15;
	mov.b32 	%r3, -3;
	st.global.u32 	[%rd16+8], %r3;
	ld.global.u64 	%rd17, [%rd3];
	cvta.to.global.u64 	%rd18, %rd17;
	ld.global.u64 	%rd19, [%rd18];
	cvta.to.global.u64 	%rd20, %rd19;
	mov.b32 	%r4, -4;
	st.global.u32 	[%rd20+-4], %r4;
	ret;

}


// ===== COMPILED SASS (sm_100) =====

	.target	sm_100

	.elftype	@"ET_EXEC"


//--------------------- .note.nv.tkinfo           --------------------------
	.section	.note.nv.tkinfo,"",@"SHT_NOTE"
	.sectionflags	@"SHF_NOTE_NV_TKINFO"
	.tkinfo
        /*0018*/ 	.word	0x00000002
        /*0030*/ 	.string	""
        /*0030*/ 	.string	"ptxas"
        /*0030*/ 	.string	"Cuda compilation tools, release 13.0, V13.0.88"
        /*0030*/ 	.string	"Build cuda_13.0.r13.0/compiler.36424714_0"
        /*0030*/ 	.string	"-arch sm_100 -m 64 "



//--------------------- .note.nv.cuinfo           --------------------------
	.section	.note.nv.cuinfo,"",@"SHT_NOTE"
	.sectionflags	@"SHF_NOTE_NV_CUINFO"
        /*0018*/ 	.short	0x0002
        /*001a*/ 	.short	0x0064
        /*001c*/ 	.short	0x0082
	.zero		2


//--------------------- .nv.info                  --------------------------
	.section	.nv.info,"",@"SHT_CUDA_INFO"
	.align	4


	//----- nvinfo : EIATTR_REGCOUNT
	.align		4
        /*0000*/ 	.byte	0x04, 0x2f
        /*0002*/ 	.short	(.L_1 - .L_0)
	.align		4
.L_0:
        /*0004*/ 	.word	index@(_Z10sum_matrixRPPiS1_ii)
        /*0008*/ 	.word	0x00000014


	//----- nvinfo : EIATTR_FRAME_SIZE
	.align		4
.L_1:
        /*000c*/ 	.byte	0x04, 0x11
        /*000e*/ 	.short	(.L_3 - .L_2)
	.align		4
.L_2:
        /*0010*/ 	.word	index@(_Z10sum_matrixRPPiS1_ii)
        /*0014*/ 	.word	0x00000000


	//----- nvinfo : EIATTR_MIN_STACK_SIZE
	.align		4
.L_3:
        /*0018*/ 	.byte	0x04, 0x12
        /*001a*/ 	.short	(.L_5 - .L_4)
	.align		4
.L_4:
        /*001c*/ 	.word	index@(_Z10sum_matrixRPPiS1_ii)
        /*0020*/ 	.word	0x00000000
.L_5:


//--------------------- .nv.compat                --------------------------
	.section	.nv.compat,"",@"SHT_CUDA_COMPAT_INFO"
	.align	4
        /*0000*/ 	.byte	0x02, 0x09, 0x00, 0x00, 0x02, 0x02, 0x01, 0x00, 0x02, 0x05, 0x05, 0x00, 0x03, 0x07, 0x01, 0x01
        /*0010*/ 	.byte	0x02, 0x03, 0x00, 0x00, 0x02, 0x06, 0x01, 0x00, 0x04, 0x0b, 0x08, 0x00, 0x09, 0x00, 0x00, 0x00
        /*0020*/ 	.byte	0x00, 0x00, 0x00, 0x00


//--------------------- .nv.info._Z10sum_matrixRPPiS1_ii --------------------------
	.section	.nv.info._Z10sum_matrixRPPiS1_ii,"",@"SHT_CUDA_INFO"
	.sectionflags	@""
	.align	4


	//----- nvinfo : EIATTR_CUDA_API_VERSION
	.align		4
        /*0000*/ 	.byte	0x04, 0x37
        /*0002*/ 	.short	(.L_7 - .L_6)
.L_6:
        /*0004*/ 	.word	0x00000082


	//----- nvinfo : EIATTR_KPARAM_INFO
	.align		4
.L_7:
        /*0008*/ 	.byte	0x04, 0x17
        /*000a*/ 	.short	(.L_9 - .L_8)
.L_8:
        /*000c*/ 	.word	0x00000000
        /*0010*/ 	.short	0x0003
        /*0012*/ 	.short	0x0014
        /*0014*/ 	.byte	0x00, 0xf0, 0x11, 0x00


	//----- nvinfo : EIATTR_KPARAM_INFO
	.align		4
.L_9:
        /*0018*/ 	.byte	0x04, 0x17
        /*001a*/ 	.short	(.L_11 - .L_10)
.L_10:
        /*001c*/ 	.word	0x00000000
        /*0020*/ 	.short	0x0002
        /*0022*/ 	.short	0x0010
        /*0024*/ 	.byte	0x00, 0xf0, 0x11, 0x00


	//----- nvinfo : EIATTR_KPARAM_INFO
	.align		4
.L_11:
        /*0028*/ 	.byte	0x04, 0x17
        /*002a*/ 	.short	(.L_13 - .L_12)
.L_12:
        /*002c*/ 	.word	0x00000000
        /*0030*/ 	.short	0x0001
        /*0032*/ 	.short	0x0008
        /*0034*/ 	.byte	0x00, 0xf5, 0x21, 0x00


	//----- nvinfo : EIATTR_KPARAM_INFO
	.align		4
.L_13:
        /*0038*/ 	.byte	0x04, 0x17
        /*003a*/ 	.short	(.L_15 - .L_14)
.L_14:
        /*003c*/ 	.word	0x00000000
        /*0040*/ 	.short	0x0000
        /*0042*/ 	.short	0x0000
        /*0044*/ 	.byte	0x00, 0xf5, 0x21, 0x00


	//----- nvinfo : EIATTR_SPARSE_MMA_MASK
	.align		4
.L_15:
        /*0048*/ 	.byte	0x03, 0x50
        /*004a*/ 	.short	0x0000


	//----- nvinfo : EIATTR_MAXREG_COUNT
	.align		4
        /*004c*/ 	.byte	0x03, 0x1b
        /*004e*/ 	.short	0x00ff


	//----- nvinfo : EIATTR_MERCURY_ISA_VERSION
	.align		4
        /*0050*/ 	.byte	0x03, 0x5f
        /*0052*/ 	.short	0x0101


	//----- nvinfo : EIATTR_VRC_CTA_INIT_COUNT
	.align		4
        /*0054*/ 	.byte	0x02, 0x4a
	.zero		1
	.zero		1


	//----- nvinfo : EIATTR_EXIT_INSTR_OFFSETS
	.align		4
        /*0058*/ 	.byte	0x04, 0x1c
        /*005a*/ 	.short	(.L_17 - .L_16)


	//   ....[0]....
.L_16:
        /*005c*/ 	.word	0x00000140


	//----- nvinfo : EIATTR_CBANK_PARAM_SIZE
	.align		4
.L_17:
        /*0060*/ 	.byte	0x03, 0x19
        /*0062*/ 	.short	0x0018


	//----- nvinfo : EIATTR_PARAM_CBANK
	.align		4
        /*0064*/ 	.byte	0x04, 0x0a
        /*0066*/ 	.short	(.L_19 - .L_18)
	.align		4
.L_18:
        /*0068*/ 	.word	index@(.nv.constant0._Z10sum_matrixRPPiS1_ii)
        /*006c*/ 	.short	0x0380
        /*006e*/ 	.short	0x0018


	//----- nvinfo : EIATTR_SW_WAR
	.align		4
.L_19:
        /*0070*/ 	.byte	0x04, 0x36
        /*0072*/ 	.short	(.L_21 - .L_20)
.L_20:
        /*0074*/ 	.word	0x00000008
.L_21:


//--------------------- .nv.callgraph             --------------------------
	.section	.nv.callgraph,"",@"SHT_CUDA_CALLGRAPH"
	.align	4
	.sectionentsize	8
	.align		4
        /*0000*/ 	.word	0x00000000
	.align		4
        /*0004*/ 	.word	0xffffffff
	.align		4
        /*0008*/ 	.word	0x00000000
	.align		4
        /*000c*/ 	.word	0xfffffffe
	.align		4
        /*0010*/ 	.word	0x00000000
	.align		4
        /*0014*/ 	.word	0xfffffffd
	.align		4
        /*0018*/ 	.word	0x00000000
	.align		4
        /*001c*/ 	.word	0xfffffffc


//--------------------- .text._Z10sum_matrixRPPiS1_ii --------------------------
	.section	.text._Z10sum_matrixRPPiS1_ii,"ax",@progbits
	.align	128
        .global         _Z10sum_matrixRPPiS1_ii
        .type           _Z10sum_matrixRPPiS1_ii,@function
        .size           _Z10sum_matrixRPPiS1_ii,(.L_x_1 - _Z10sum_matrixRPPiS1_ii)
        .other          _Z10sum_matrixRPPiS1_ii,@"STO_CUDA_ENTRY STV_DEFAULT"
_Z10sum_matrixRPPiS1_ii:
.text._Z10sum_matrixRPPiS1_ii:
[----:B------:R-:W-:Y:S08]  /*0000*/  LDC R1, c[0x0][0x37c] ;  /* 0x0000df00ff017b82 */ /* 0x000ff00000000800 */
[----:B------:R-:W0:Y:S01]  /*0010*/  LDC.64 R2, c[0x0][0x380] ;  /* 0x0000e000ff027b82 */ /* 0x000e220000000a00 */
[----:B------:R-:W0:Y:S02]  /*0020*/  LDCU.64 UR4, c[0x0][0x358] ;  /* 0x00006b00ff0477ac */ /* 0x000e240008000a00 */
[----:B0-----:R-:W2:Y:S01]  /*0030*/  LDG.E.64 R4, desc[UR4][R2.64] ;  /* 0x0000000402047981 */ /* 0x001ea2000c1e1b00 */
[----:B------:R-:W-:-:S03]  /*0040*/  IMAD.MOV.U32 R13, RZ, RZ, -0x1 ;  /* 0xffffffffff0d7424 */ /* 0x000fc600078e00ff */
[----:B--2---:R-:W2:Y:S04]  /*0050*/  LDG.E.64 R4, desc[UR4][R4.64] ;  /* 0x0000000404047981 */ /* 0x004ea8000c1e1b00 */
[----:B--2---:R0:W-:Y:S04]  /*0060*/  STG.E desc[UR4][R4.64], R13 ;  /* 0x0000000d04007986 */ /* 0x0041e8000c101904 */
[----:B------:R-:W2:Y:S01]  /*0070*/  LDG.E.64 R6, desc[UR4][R2.64] ;  /* 0x0000000402067981 */ /* 0x000ea2000c1e1b00 */
[----:B------:R-:W-:-:S03]  /*0080*/  IMAD.MOV.U32 R15, RZ, RZ, -0x2 ;  /* 0xfffffffeff0f7424 */ /* 0x000fc600078e00ff */
[----:B--2---:R-:W2:Y:S04]  /*0090*/  LDG.E.64 R6, desc[UR4][R6.64] ;  /* 0x0000000406067981 */ /* 0x004ea8000c1e1b00 */
[----:B--2---:R-:W-:Y:S04]  /*00a0*/  STG.E desc[UR4][R6.64+0x4], R15 ;  /* 0x0000040f06007986 */ /* 0x004fe8000c101904 */
[----:B------:R-:W2:Y:S01]  /*00b0*/  LDG.E.64 R8, desc[UR4][R2.64] ;  /* 0x0000000402087981 */ /* 0x000ea2000c1e1b00 */
[----:B------:R-:W1:Y:S01]  /*00c0*/  LDC.64 R10, c[0x0][0x388] ;  /* 0x0000e200ff0a7b82 */ /* 0x000e620000000a00 */
[----:B------:R-:W-:-:S02]  /*00d0*/  MOV R17, 0xfffffffd ;  /* 0xfffffffd00117802 */ /* 0x000fc40000000f00 */
[----:B--2---:R-:W2:Y:S04]  /*00e0*/  LDG.E.64 R8, desc[UR4][R8.64] ;  /* 0x0000000408087981 */ /* 0x004ea8000c1e1b00 */
[----:B--2---:R-:W-:Y:S04]  /*00f0*/  STG.E desc[UR4][R8.64+0x8], R17 ;  /* 0x0000081108007986 */ /* 0x004fe8000c101904 */
[----:B-1----:R-:W2:Y:S01]  /*0100*/  LDG.E.64 R10, desc[UR4][R10.64] ;  /* 0x000000040a0a7981 */ /* 0x002ea2000c1e1b00 */
[----:B0-----:R-:W-:-:S03]  /*0110*/  MOV R13, 0xfffffffc ;  /* 0xfffffffc000d7802 */ /* 0x001fc60000000f00 */
[----:B--2---:R-:W2:Y:S04]  /*0120*/  LDG.E.64 R4, desc[UR4][R10.64] ;  /* 0x000000040a047981 */ /* 0x004ea8000c1e1b00 */
[----:B--2---:R-:W-:Y:S01]  /*0130*/  STG.E desc[UR4][R4.64+-0x4], R13 ;  /* 0xfffffc0d04007986 */ /* 0x004fe2000c101904 */
[----:B------:R-:W-:Y:S05]  /*0140*/  EXIT ;  /* 0x000000000000794d */ /* 0x000fea0003800000 */
.L_x_0:
[----:B------:R-:W-:-:S00]  /*0150*/  BRA `(.L_x_0) ;  /* 0xfffffffc00fc7947 */ /* 0x000fc0000383ffff */
[----:B------:R-:W-:-:S00]  /*0160*/  NOP ;  /* 0x0000000000007918 */ /* 0x000fc00000000000 */
        /* <DEDUP_REMOVED lines=9> */
.L_x_1:


//--------------------- .nv.shared.reserved.0     --------------------------
	.section	.nv.shared.reserved.0,"aw",@nobits
	.weak		__nv_reservedSMEM_offset_0_alias
	.size		__nv_reservedSMEM_offset_0_alias, 0, 64
	.other		__nv_reservedSMEM_offset_0_alias,@"STO_CUDA_RESERVED_SHARED STV_DEFAULT"
__nv_reservedSMEM_offset_0_alias:
	.zero		0
	.zero		64


//--------------------- .nv.constant0._Z10sum_matrixRPPiS1_ii --------------------------
	.section	.nv.constant0._Z10sum_matrixRPPiS1_ii,"a",@progbits
	.sectionflags	@""
	.align	4
.nv.constant0._Z10sum_matrixRPPiS1_ii:
	.zero		920


//--------------------- SYMBOLS --------------------------

	.type		.nv.reservedSmem.offset0,@object
	.size		.nv.reservedSmem.offset0,0x4
